//
// Generated by NVIDIA NVVM Compiler
//
// Compiler Build ID: CL-36424714
// Cuda compilation tools, release 13.0, V13.0.88
// Based on NVVM 20.0.0
//

.version 9.0
.target sm_100
.address_size 64

	// .globl	_Z5sgemmPfS_S_iii

.visible .entry _Z5sgemmPfS_S_iii(
	.param .u64 .ptr .align 1 _Z5sgemmPfS_S_iii_param_0,
	.param .u64 .ptr .align 1 _Z5sgemmPfS_S_iii_param_1,
	.param .u64 .ptr .align 1 _Z5sgemmPfS_S_iii_param_2,
	.param .u32 _Z5sgemmPfS_S_iii_param_3,
	.param .u32 _Z5sgemmPfS_S_iii_param_4,
	.param .u32 _Z5sgemmPfS_S_iii_param_5
)
{
	.reg .pred 	%p<10>;
	.reg .b32 	%r<95>;
	.reg .b32 	%f<68>;
	.reg .b64 	%rd<70>;

	ld.param.u64 	%rd4, [_Z5sgemmPfS_S_iii_param_0];
	ld.param.u64 	%rd5, [_Z5sgemmPfS_S_iii_param_1];
	ld.param.u32 	%r46, [_Z5sgemmPfS_S_iii_param_4];
	ld.param.u32 	%r47, [_Z5sgemmPfS_S_iii_param_5];
	cvta.to.global.u64 	%rd1, %rd5;
	cvta.to.global.u64 	%rd2, %rd4;
	mov.u32 	%r1, %ctaid.x;
	mov.u32 	%r2, %ctaid.y;
	mov.u32 	%r3, %tid.x;
	mov.u32 	%r4, %tid.y;
	setp.lt.s32 	%p1, %r46, 1;
	mov.f32 	%f67, 0f00000000;
	@%p1 bra 	$L__BB0_12;
	mov.u32 	%r49, %ntid.x;
	mad.lo.s32 	%r50, %r1, %r49, %r3;
	mul.lo.s32 	%r5, %r46, %r50;
	mov.u32 	%r51, %ntid.y;
	mul.lo.s32 	%r6, %r2, %r51;
	add.s32 	%r7, %r6, %r4;
	and.b32  	%r8, %r46, 7;
	setp.lt.u32 	%p2, %r46, 8;
	mov.f32 	%f67, 0f00000000;
	mov.b32 	%r93, 0;
	@%p2 bra 	$L__BB0_4;
	and.b32  	%r93, %r46, 2147483640;
	neg.s32 	%r91, %r93;
	add.s32 	%r52, %r4, %r47;
	add.s32 	%r90, %r52, %r6;
	shl.b32 	%r12, %r47, 3;
	shl.b32 	%r53, %r47, 1;
	add.s32 	%r89, %r7, %r53;
	mad.lo.s32 	%r88, %r47, 3, %r7;
	shl.b32 	%r54, %r47, 2;
	add.s32 	%r87, %r7, %r54;
	mad.lo.s32 	%r86, %r47, 5, %r7;
	mad.lo.s32 	%r85, %r47, 6, %r7;
	mad.lo.s32 	%r84, %r47, 7, %r7;
	add.s32 	%r82, %r5, 3;
	mov.f32 	%f67, 0f00000000;
	mov.u32 	%r83, %r7;
$L__BB0_3:
	.pragma "nounroll";
	add.s32 	%r55, %r82, -3;
	mul.wide.u32 	%rd6, %r55, 4;
	add.s64 	%rd7, %rd2, %rd6;
	ld.global.f32 	%f17, [%rd7];
	mul.wide.u32 	%rd8, %r83, 4;
	add.s64 	%rd9, %rd1, %rd8;
	ld.global.f32 	%f18, [%rd9];
	fma.rn.f32 	%f19, %f17, %f18, %f67;
	add.s32 	%r56, %r82, -2;
	mul.wide.u32 	%rd10, %r56, 4;
	add.s64 	%rd11, %rd2, %rd10;
	ld.global.f32 	%f20, [%rd11];
	mul.wide.u32 	%rd12, %r90, 4;
	add.s64 	%rd13, %rd1, %rd12;
	ld.global.f32 	%f21, [%rd13];
	fma.rn.f32 	%f22, %f20, %f21, %f19;
	add.s32 	%r57, %r82, -1;
	mul.wide.u32 	%rd14, %r57, 4;
	add.s64 	%rd15, %rd2, %rd14;
	ld.global.f32 	%f23, [%rd15];
	mul.wide.u32 	%rd16, %r89, 4;
	add.s64 	%rd17, %rd1, %rd16;
	ld.global.f32 	%f24, [%rd17];
	fma.rn.f32 	%f25, %f23, %f24, %f22;
	add.s32 	%r58, %r82, 4;
	mul.wide.u32 	%rd18, %r82, 4;
	add.s64 	%rd19, %rd2, %rd18;
	ld.global.f32 	%f26, [%rd19];
	mul.wide.u32 	%rd20, %r88, 4;
	add.s64 	%rd21, %rd1, %rd20;
	ld.global.f32 	%f27, [%rd21];
	fma.rn.f32 	%f28, %f26, %f27, %f25;
	add.s32 	%r59, %r82, 1;
	mul.wide.u32 	%rd22, %r59, 4;
	add.s64 	%rd23, %rd2, %rd22;
	ld.global.f32 	%f29, [%rd23];
	mul.wide.u32 	%rd24, %r87, 4;
	add.s64 	%rd25, %rd1, %rd24;
	ld.global.f32 	%f30, [%rd25];
	fma.rn.f32 	%f31, %f29, %f30, %f28;
	add.s32 	%r60, %r82, 2;
	mul.wide.u32 	%rd26, %r60, 4;
	add.s64 	%rd27, %rd2, %rd26;
	ld.global.f32 	%f32, [%rd27];
	mul.wide.u32 	%rd28, %r86, 4;
	add.s64 	%rd29, %rd1, %rd28;
	ld.global.f32 	%f33, [%rd29];
	fma.rn.f32 	%f34, %f32, %f33, %f31;
	add.s32 	%r61, %r82, 3;
	mul.wide.u32 	%rd30, %r61, 4;
	add.s64 	%rd31, %rd2, %rd30;
	ld.global.f32 	%f35, [%rd31];
	mul.wide.u32 	%rd32, %r85, 4;
	add.s64 	%rd33, %rd1, %rd32;
	ld.global.f32 	%f36, [%rd33];
	fma.rn.f32 	%f37, %f35, %f36, %f34;
	mul.wide.u32 	%rd34, %r58, 4;
	add.s64 	%rd35, %rd2, %rd34;
	ld.global.f32 	%f38, [%rd35];
	mul.wide.u32 	%rd36, %r84, 4;
	add.s64 	%rd37, %rd1, %rd36;
	ld.global.f32 	%f39, [%rd37];
	fma.rn.f32 	%f67, %f38, %f39, %f37;
	add.s32 	%r91, %r91, 8;
	add.s32 	%r90, %r90, %r12;
	add.s32 	%r89, %r89, %r12;
	add.s32 	%r88, %r88, %r12;
	add.s32 	%r87, %r87, %r12;
	add.s32 	%r86, %r86, %r12;
	add.s32 	%r85, %r85, %r12;
	add.s32 	%r84, %r84, %r12;
	add.s32 	%r83, %r83, %r12;
	add.s32 	%r82, %r82, 8;
	setp.ne.s32 	%p3, %r91, 0;
	@%p3 bra 	$L__BB0_3;
$L__BB0_4:
	setp.eq.s32 	%p4, %r8, 0;
	@%p4 bra 	$L__BB0_12;
	and.b32  	%r41, %r46, 3;
	setp.lt.u32 	%p5, %r8, 4;
	@%p5 bra 	$L__BB0_7;
	add.s32 	%r62, %r93, %r5;
	mul.wide.u32 	%rd38, %r62, 4;
	add.s64 	%rd39, %rd2, %rd38;
	ld.global.f32 	%f41, [%rd39];
	mad.lo.s32 	%r63, %r93, %r47, %r7;
	mul.wide.u32 	%rd40, %r63, 4;
	add.s64 	%rd41, %rd1, %rd40;
	ld.global.f32 	%f42, [%rd41];
	fma.rn.f32 	%f43, %f41, %f42, %f67;
	add.s32 	%r64, %r62, 1;
	mul.wide.u32 	%rd42, %r64, 4;
	add.s64 	%rd43, %rd2, %rd42;
	ld.global.f32 	%f44, [%rd43];
	add.s32 	%r65, %r63, %r47;
	mul.wide.u32 	%rd44, %r65, 4;
	add.s64 	%rd45, %rd1, %rd44;
	ld.global.f32 	%f45, [%rd45];
	fma.rn.f32 	%f46, %f44, %f45, %f43;
	add.s32 	%r66, %r62, 2;
	mul.wide.u32 	%rd46, %r66, 4;
	add.s64 	%rd47, %rd2, %rd46;
	ld.global.f32 	%f47, [%rd47];
	add.s32 	%r67, %r65, %r47;
	mul.wide.u32 	%rd48, %r67, 4;
	add.s64 	%rd49, %rd1, %rd48;
	ld.global.f32 	%f48, [%rd49];
	fma.rn.f32 	%f49, %f47, %f48, %f46;
	add.s32 	%r68, %r62, 3;
	mul.wide.u32 	%rd50, %r68, 4;
	add.s64 	%rd51, %rd2, %rd50;
	ld.global.f32 	%f50, [%rd51];
	add.s32 	%r69, %r67, %r47;
	mul.wide.u32 	%rd52, %r69, 4;
	add.s64 	%rd53, %rd1, %rd52;
	ld.global.f32 	%f51, [%rd53];
	fma.rn.f32 	%f67, %f50, %f51, %f49;
	add.s32 	%r93, %r93, 4;
$L__BB0_7:
	setp.eq.s32 	%p6, %r41, 0;
	@%p6 bra 	$L__BB0_12;
	setp.eq.s32 	%p7, %r41, 1;
	@%p7 bra 	$L__BB0_10;
	add.s32 	%r70, %r93, %r5;
	mul.wide.u32 	%rd54, %r70, 4;
	add.s64 	%rd55, %rd2, %rd54;
	ld.global.f32 	%f53, [%rd55];
	mad.lo.s32 	%r71, %r93, %r47, %r7;
	mul.wide.u32 	%rd56, %r71, 4;
	add.s64 	%rd57, %rd1, %rd56;
	ld.global.f32 	%f54, [%rd57];
	fma.rn.f32 	%f55, %f53, %f54, %f67;
	add.s32 	%r72, %r70, 1;
	mul.wide.u32 	%rd58, %r72, 4;
	add.s64 	%rd59, %rd2, %rd58;
	ld.global.f32 	%f56, [%rd59];
	add.s32 	%r73, %r71, %r47;
	mul.wide.u32 	%rd60, %r73, 4;
	add.s64 	%rd61, %rd1, %rd60;
	ld.global.f32 	%f57, [%rd61];
	fma.rn.f32 	%f67, %f56, %f57, %f55;
	add.s32 	%r93, %r93, 2;
$L__BB0_10:
	and.b32  	%r74, %r46, 1;
	setp.eq.b32 	%p8, %r74, 1;
	not.pred 	%p9, %p8;
	@%p9 bra 	$L__BB0_12;
	add.s32 	%r75, %r93, %r5;
	mul.wide.u32 	%rd62, %r75, 4;
	add.s64 	%rd63, %rd2, %rd62;
	ld.global.f32 	%f58, [%rd63];
	mad.lo.s32 	%r76, %r93, %r47, %r7;
	mul.wide.u32 	%rd64, %r76, 4;
	add.s64 	%rd65, %rd1, %rd64;
	ld.global.f32 	%f59, [%rd65];
	fma.rn.f32 	%f67, %f58, %f59, %f67;
$L__BB0_12:
	ld.param.u64 	%rd69, [_Z5sgemmPfS_S_iii_param_2];
	cvta.to.global.u64 	%rd66, %rd69;
	mov.u32 	%r77, %ntid.x;
	mad.lo.s32 	%r78, %r1, %r77, %r3;
	mov.u32 	%r79, %ntid.y;
	mad.lo.s32 	%r80, %r2, %r79, %r4;
	mad.lo.s32 	%r81, %r47, %r78, %r80;
	mul.wide.u32 	%rd67, %r81, 4;
	add.s64 	%rd68, %rd66, %rd67;
	st.global.f32 	[%rd68], %f67;
	ret;

}


// ===== COMPILED SASS (sm_100) =====

	.target	sm_100

	.elftype	@"ET_EXEC"


//--------------------- .note.nv.tkinfo           --------------------------
	.section	.note.nv.tkinfo,"",@"SHT_NOTE"
	.sectionflags	@"SHF_NOTE_NV_TKINFO"
	.tkinfo
        /*0018*/ 	.word	0x00000002
        /*0030*/ 	.string	""
        /*0030*/ 	.string	"ptxas"
        /*0030*/ 	.string	"Cuda compilation tools, release 13.0, V13.0.88"
        /*0030*/ 	.string	"Build cuda_13.0.r13.0/compiler.36424714_0"
        /*0030*/ 	.string	"-arch sm_100 -m 64 "



//--------------------- .note.nv.cuinfo           --------------------------
	.section	.note.nv.cuinfo,"",@"SHT_NOTE"
	.sectionflags	@"SHF_NOTE_NV_CUINFO"
        /*0018*/ 	.short	0x0002
        /*001a*/ 	.short	0x0064
        /*001c*/ 	.short	0x0082
	.zero		2


//--------------------- .nv.info                  --------------------------
	.section	.nv.info,"",@"SHT_CUDA_INFO"
	.align	4


	//----- nvinfo : EIATTR_REGCOUNT
	.align		4
        /*0000*/ 	.byte	0x04, 0x2f
        /*0002*/ 	.short	(.L_1 - .L_0)
	.align		4
.L_0:
        /*0004*/ 	.word	index@(_Z5sgemmPfS_S_iii)
        /*0008*/ 	.word	0x00000020


	//----- nvinfo : EIATTR_FRAME_SIZE
	.align		4
.L_1:
        /*000c*/ 	.byte	0x04, 0x11
        /*000e*/ 	.short	(.L_3 - .L_2)
	.align		4
.L_2:
        /*0010*/ 	.word	index@(_Z5sgemmPfS_S_iii)
        /*0014*/ 	.word	0x00000000


	//----- nvinfo : EIATTR_MIN_STACK_SIZE
	.align		4
.L_3:
        /*0018*/ 	.byte	0x04, 0x12
        /*001a*/ 	.short	(.L_5 - .L_4)
	.align		4
.L_4:
        /*001c*/ 	.word	index@(_Z5sgemmPfS_S_iii)
        /*0020*/ 	.word	0x00000000
.L_5:


//--------------------- .nv.compat                --------------------------
	.section	.nv.compat,"",@"SHT_CUDA_COMPAT_INFO"
	.align	4
        /*0000*/ 	.byte	0x02, 0x09, 0x00, 0x00, 0x02, 0x02, 0x01, 0x00, 0x02, 0x05, 0x05, 0x00, 0x03, 0x07, 0x01, 0x01
        /*0010*/ 	.byte	0x02, 0x03, 0x00, 0x00, 0x02, 0x06, 0x01, 0x00, 0x04, 0x0b, 0x08, 0x00, 0x09, 0x00, 0x00, 0x00
        /*0020*/ 	.byte	0x00, 0x00, 0x00, 0x00


//--------------------- .nv.info._Z5sgemmPfS_S_iii --------------------------
	.section	.nv.info._Z5sgemmPfS_S_iii,"",@"SHT_CUDA_INFO"
	.sectionflags	@""
	.align	4


	//----- nvinfo : EIATTR_CUDA_API_VERSION
	.align		4
        /*0000*/ 	.byte	0x04, 0x37
        /*0002*/ 	.short	(.L_7 - .L_6)
.L_6:
        /*0004*/ 	.word	0x00000082


	//----- nvinfo : EIATTR_KPARAM_INFO
	.align		4
.L_7:
        /*0008*/ 	.byte	0x04, 0x17
        /*000a*/ 	.short	(.L_9 - .L_8)
.L_8:
        /*000c*/ 	.word	0x00000000
        /*0010*/ 	.short	0x0005
        /*0012*/ 	.short	0x0020
        /*0014*/ 	.byte	0x00, 0xf0, 0x11, 0x00


	//----- nvinfo : EIATTR_KPARAM_INFO
	.align		4
.L_9:
        /*0018*/ 	.byte	0x04, 0x17
        /*001a*/ 	.short	(.L_11 - .L_10)
.L_10:
        /*001c*/ 	.word	0x00000000
        /*0020*/ 	.short	0x0004
        /*0022*/ 	.short	0x001c
        /*0024*/ 	.byte	0x00, 0xf0, 0x11, 0x00


	//----- nvinfo : EIATTR_KPARAM_INFO
	.align		4
.L_11:
        /*0028*/ 	.byte	0x04, 0x17
        /*002a*/ 	.short	(.L_13 - .L_12)
.L_12:
        /*002c*/ 	.word	0x00000000
        /*0030*/ 	.short	0x0003
        /*0032*/ 	.short	0x0018
        /*0034*/ 	.byte	0x00, 0xf0, 0x11, 0x00


	//----- nvinfo : EIATTR_KPARAM_INFO
	.align		4
.L_13:
        /*0038*/ 	.byte	0x04, 0x17
        /*003a*/ 	.short	(.L_15 - .L_14)
.L_14:
        /*003c*/ 	.word	0x00000000
        /*0040*/ 	.short	0x0002
        /*0042*/ 	.short	0x0010
        /*0044*/ 	.byte	0x00, 0xf5, 0x21, 0x00


	//----- nvinfo : EIATTR_KPARAM_INFO
	.align		4
.L_15:
        /*0048*/ 	.byte	0x04, 0x17
        /*004a*/ 	.short	(.L_17 - .L_16)
.L_16:
        /*004c*/ 	.word	0x00000000
        /*0050*/ 	.short	0x0001
        /*0052*/ 	.short	0x0008
        /*0054*/ 	.byte	0x00, 0xf5, 0x21, 0x00


	//----- nvinfo : EIATTR_KPARAM_INFO
	.align		4
.L_17:
        /*0058*/ 	.byte	0x04, 0x17
        /*005a*/ 	.short	(.L_19 - .L_18)
.L_18:
        /*005c*/ 	.word	0x00000000
        /*0060*/ 	.short	0x0000
        /*0062*/ 	.short	0x0000
        /*0064*/ 	.byte	0x00, 0xf5, 0x21, 0x00


	//----- nvinfo : EIATTR_SPARSE_MMA_MASK
	.align		4
.L_19:
        /*0068*/ 	.byte	0x03, 0x50
        /*006a*/ 	.short	0x0000


	//----- nvinfo : EIATTR_MAXREG_COUNT
	.align		4
        /*006c*/ 	.byte	0x03, 0x1b
        /*006e*/ 	.short	0x00ff


	//----- nvinfo : EIATTR_MERCURY_ISA_VERSION
	.align		4
        /*0070*/ 	.byte	0x03, 0x5f
        /*0072*/ 	.short	0x0101


	//----- nvinfo : EIATTR_VRC_CTA_INIT_COUNT
	.align		4
        /*0074*/ 	.byte	0x02, 0x4a
	.zero		1
	.zero		1


	//----- nvinfo : EIATTR_EXIT_INSTR_OFFSETS
	.align		4
        /*0078*/ 	.byte	0x04, 0x1c
        /*007a*/ 	.short	(.L_21 - .L_20)


	//   ....[0]....
.L_20:
        /*007c*/ 	.word	0x00000ad0


	//----- nvinfo : EIATTR_CBANK_PARAM_SIZE
	.align		4
.L_21:
        /*0080*/ 	.byte	0x03, 0x19
        /*0082*/ 	.short	0x0024


	//----- nvinfo : EIATTR_PARAM_CBANK
	.align		4
        /*0084*/ 	.byte	0x04, 0x0a
        /*0086*/ 	.short	(.L_23 - .L_22)
	.align		4
.L_22:
        /*0088*/ 	.word	index@(.nv.constant0._Z5sgemmPfS_S_iii)
        /*008c*/ 	.short	0x0380
        /*008e*/ 	.short	0x0024


	//----- nvinfo : EIATTR_SW_WAR
	.align		4
.L_23:
        /*0090*/ 	.byte	0x04, 0x36
        /*0092*/ 	.short	(.L_25 - .L_24)
.L_24:
        /*0094*/ 	.word	0x00000008
.L_25:


//--------------------- .nv.callgraph             --------------------------
	.section	.nv.callgraph,"",@"SHT_CUDA_CALLGRAPH"
	.align	4
	.sectionentsize	8
	.align		4
        /*0000*/ 	.word	0x00000000
	.align		4
        /*0004*/ 	.word	0xffffffff
	.align		4
        /*0008*/ 	.word	0x00000000
	.align		4
        /*000c*/ 	.word	0xfffffffe
	.align		4
        /*0010*/ 	.word	0x00000000
	.align		4
        /*0014*/ 	.word	0xfffffffd
	.align		4
        /*0018*/ 	.word	0x00000000
	.align		4
        /*001c*/ 	.word	0xfffffffc


//--------------------- .text._Z5sgemmPfS_S_iii   --------------------------
	.section	.text._Z5sgemmPfS_S_iii,"ax",@progbits
	.align	128
        .global         _Z5sgemmPfS_S_iii
        .type           _Z5sgemmPfS_S_iii,@function
        .size           _Z5sgemmPfS_S_iii,(.L_x_5 - _Z5sgemmPfS_S_iii)
        .other          _Z5sgemmPfS_S_iii,@"STO_CUDA_ENTRY STV_DEFAULT"
_Z5sgemmPfS_S_iii:
.text._Z5sgemmPfS_S_iii:
[----:B------:R-:W-:Y:S08]  /*0000*/  LDC R1, c[0x0][0x37c] ;  /* 0x0000df00ff017b82 */ /* 0x000ff00000000800 */
[----:B------:R-:W0:Y:S01]  /*0010*/  LDC R0, c[0x0][0x39c] ;  /* 0x0000e700ff007b82 */ /* 0x000e220000000800 */
[----:B------:R-:W1:Y:S01]  /*0020*/  S2R R2, SR_TID.X ;  /* 0x0000000000027919 */ /* 0x000e620000002100 */
[----:B------:R-:W2:Y:S01]  /*0030*/  LDCU.64 UR6, c[0x0][0x358] ;  /* 0x00006b00ff0677ac */ /* 0x000ea20008000a00 */
[----:B------:R-:W-:Y:S01]  /*0040*/  HFMA2 R18, -RZ, RZ, 0, 0 ;  /* 0x00000000ff127431 */ /* 0x000fe200000001ff */
[----:B------:R-:W3:Y:S04]  /*0050*/  S2R R3, SR_TID.Y ;  /* 0x0000000000037919 */ /* 0x000ee80000002200 */
[----:B------:R-:W4:Y:S08]  /*0060*/  S2UR UR5, SR_CTAID.X ;  /* 0x00000000000579c3 */ /* 0x000f300000002500 */
[----:B------:R-:W0:Y:S02]  /*0070*/  S2UR UR8, SR_CTAID.Y ;  /* 0x00000000000879c3 */ /* 0x000e240000002600 */
[----:B0-----:R-:W-:-:S13]  /*0080*/  ISETP.GE.AND P0, PT, R0, 0x1, PT ;  /* 0x000000010000780c */ /* 0x001fda0003f06270 */
[----:B-1234-:R-:W-:Y:S05]  /*0090*/  @!P0 BRA `(.L_x_0) ;  /* 0x0000000800688947 */ /* 0x01efea0003800000 */
[----:B------:R-:W0:Y:S01]  /*00a0*/  LDC R9, c[0x0][0x360] ;  /* 0x0000d800ff097b82 */ /* 0x000e220000000800 */
[----:B------:R-:W1:Y:S01]  /*00b0*/  LDCU UR4, c[0x0][0x364] ;  /* 0x00006c80ff0477ac */ /* 0x000e620008000800 */
[C---:B------:R-:W-:Y:S02]  /*00c0*/  ISETP.GE.U32.AND P1, PT, R0.reuse, 0x8, PT ;  /* 0x000000080000780c */ /* 0x040fe40003f26070 */
[----:B------:R-:W-:Y:S02]  /*00d0*/  LOP3.LUT R5, R0, 0x7, RZ, 0xc0, !PT ;  /* 0x0000000700057812 */ /* 0x000fe400078ec0ff */
[----:B------:R-:W-:Y:S02]  /*00e0*/  MOV R18, RZ ;  /* 0x000000ff00127202 */ /* 0x000fe40000000f00 */
[----:B------:R-:W-:Y:S02]  /*00f0*/  ISETP.NE.AND P0, PT, R5, RZ, PT ;  /* 0x000000ff0500720c */ /* 0x000fe40003f05270 */
[----:B------:R-:W-:Y:S01]  /*0100*/  MOV R7, RZ ;  /* 0x000000ff00077202 */ /* 0x000fe20000000f00 */
[----:B-1----:R-:W-:Y:S01]  /*0110*/  UIMAD UR4, UR8, UR4, URZ ;  /* 0x00000004080472a4 */ /* 0x002fe2000f8e02ff */
[----:B0-----:R-:W-:-:S05]  /*0120*/  IMAD R9, R9, UR5, R2 ;  /* 0x0000000509097c24 */ /* 0x001fca000f8e0202 */
[----:B------:R-:W-:Y:S01]  /*0130*/  IADD3 R6, PT, PT, R3, UR4, RZ ;  /* 0x0000000403067c10 */ /* 0x000fe2000fffe0ff */
[----:B------:R-:W-:Y:S06]  /*0140*/  @!P1 BRA `(.L_x_1) ;  /* 0x0000000400289947 */ /* 0x000fec0003800000 */
[----:B------:R-:W0:Y:S01]  /*0150*/  LDC R11, c[0x0][0x3a0] ;  /* 0x0000e800ff0b7b82 */ /* 0x000e220000000800 */
[----:B------:R-:W-:Y:S01]  /*0160*/  LOP3.LUT R7, R0, 0x7ffffff8, RZ, 0xc0, !PT ;  /* 0x7ffffff800077812 */ /* 0x000fe200078ec0ff */
[----:B------:R-:W-:Y:S01]  /*0170*/  IMAD R8, R9, R0, 0x3 ;  /* 0x0000000309087424 */ /* 0x000fe200078e0200 */
[----:B------:R-:W-:Y:S02]  /*0180*/  MOV R18, RZ ;  /* 0x000000ff00127202 */ /* 0x000fe40000000f00 */
[-C--:B------:R-:W-:Y:S02]  /*0190*/  MOV R10, R6.reuse ;  /* 0x00000006000a7202 */ /* 0x080fe40000000f00 */
[----:B------:R-:W-:Y:S02]  /*01a0*/  IADD3 R25, PT, PT, -R7, RZ, RZ ;  /* 0x000000ff07197210 */ /* 0x000fe40007ffe1ff */
[C---:B0-----:R-:W-:Y:S01]  /*01b0*/  IADD3 R4, PT, PT, R11.reuse, UR4, R3 ;  /* 0x000000040b047c10 */ /* 0x041fe2000fffe003 */
[C-C-:B------:R-:W-:Y:S01]  /*01c0*/  IMAD R20, R11.reuse, 0x3, R6.reuse ;  /* 0x000000030b147824 */ /* 0x140fe200078e0206 */
[CC--:B------:R-:W-:Y:S01]  /*01d0*/  LEA R19, R11.reuse, R6.reuse, 0x1 ;  /* 0x000000060b137211 */ /* 0x0c0fe200078e08ff */
[C-C-:B------:R-:W-:Y:S01]  /*01e0*/  IMAD R22, R11.reuse, 0x5, R6.reuse ;  /* 0x000000050b167824 */ /* 0x140fe200078e0206 */
[C---:B------:R-:W-:Y:S01]  /*01f0*/  LEA R21, R11.reuse, R6, 0x2 ;  /* 0x000000060b157211 */ /* 0x040fe200078e10ff */
[----:B------:R-:W-:-:S02]  /*0200*/  IMAD R23, R11, 0x6, R6 ;  /* 0x000000060b177824 */ /* 0x000fc400078e0206 */
[----:B------:R-:W-:-:S07]  /*0210*/  IMAD R24, R11, 0x7, R6 ;  /* 0x000000070b187824 */ /* 0x000fce00078e0206 */
.L_x_2:
[----:B------:R-:W0:Y:S01]  /*0220*/  LDC.64 R14, c[0x0][0x380] ;  /* 0x0000e000ff0e7b82 */ /* 0x000e220000000a00 */
[----:B------:R-:W-:-:S07]  /*0230*/  IADD3 R17, PT, PT, R8, -0x3, RZ ;  /* 0xfffffffd08117810 */ /* 0x000fce0007ffe0ff */
[----:B------:R-:W1:Y:S01]  /*0240*/  LDC.64 R12, c[0x0][0x388] ;  /* 0x0000e200ff0c7b82 */ /* 0x000e620000000a00 */
[----:B0-----:R-:W-:-:S05]  /*0250*/  IMAD.WIDE.U32 R16, R17, 0x4, R14 ;  /* 0x0000000411107825 */ /* 0x001fca00078e000e */
[----:B------:R1:W2:Y:S02]  /*0260*/  LDG.E R27, desc[UR6][R16.64] ;  /* 0x00000006101b7981 */ /* 0x0002a4000c1e1900 */
[----:B-1----:R-:W-:-:S05]  /*0270*/  IMAD.WIDE.U32 R16, R10, 0x4, R12 ;  /* 0x000000040a107825 */ /* 0x002fca00078e000c */
[----:B------:R-:W2:Y:S01]  /*0280*/  LDG.E R26, desc[UR6][R16.64] ;  /* 0x00000006101a7981 */ /* 0x000ea2000c1e1900 */
[----:B------:R-:W-:-:S05]  /*0290*/  IADD3 R29, PT, PT, R8, -0x2, RZ ;  /* 0xfffffffe081d7810 */ /* 0x000fca0007ffe0ff */
[----:B------:R-:W-:-:S06]  /*02a0*/  IMAD.WIDE.U32 R28, R29, 0x4, R14 ;  /* 0x000000041d1c7825 */ /* 0x000fcc00078e000e */
[----:B------:R-:W3:Y:S01]  /*02b0*/  LDG.E R29, desc[UR6][R28.64] ;  /* 0x000000061c1d7981 */ /* 0x000ee2000c1e1900 */
[----:B--2---:R-:W-:Y:S01]  /*02c0*/  FFMA R18, R27, R26, R18 ;  /* 0x0000001a1b127223 */ /* 0x004fe20000000012 */
[----:B------:R-:W-:-:S06]  /*02d0*/  IMAD.WIDE.U32 R26, R4, 0x4, R12 ;  /* 0x00000004041a7825 */ /* 0x000fcc00078e000c */
[----:B------:R0:W3:Y:S02]  /*02e0*/  LDG.E R26, desc[UR6][R26.64] ;  /* 0x000000061a1a7981 */ /* 0x0000e4000c1e1900 */
[----:B0-----:R-:W-:-:S05]  /*02f0*/  IADD3 R27, PT, PT, R8, -0x1, RZ ;  /* 0xffffffff081b7810 */ /* 0x001fca0007ffe0ff */
[----:B------:R-:W-:-:S06]  /*0300*/  IMAD.WIDE.U32 R16, R27, 0x4, R14 ;  /* 0x000000041b107825 */ /* 0x000fcc00078e000e */
[----:B------:R-:W2:Y:S01]  /*0310*/  LDG.E R17, desc[UR6][R16.64] ;  /* 0x0000000610117981 */ /* 0x000ea2000c1e1900 */
[----:B---3--:R-:W-:Y:S01]  /*0320*/  FFMA R18, R29, R26, R18 ;  /* 0x0000001a1d127223 */ /* 0x008fe20000000012 */
[----:B------:R-:W-:-:S06]  /*0330*/  IMAD.WIDE.U32 R26, R19, 0x4, R12 ;  /* 0x00000004131a7825 */ /* 0x000fcc00078e000c */
[----:B------:R-:W2:Y:S01]  /*0340*/  LDG.E R26, desc[UR6][R26.64] ;  /* 0x000000061a1a7981 */ /* 0x000ea2000c1e1900 */
[----:B------:R-:W-:-:S06]  /*0350*/  IMAD.WIDE.U32 R28, R20, 0x4, R12 ;  /* 0x00000004141c7825 */ /* 0x000fcc00078e000c */
[----:B------:R-:W3:Y:S01]  /*0360*/  LDG.E R28, desc[UR6][R28.64] ;  /* 0x000000061c1c7981 */ /* 0x000ee2000c1e1900 */
[----:B--2---:R-:W-:Y:S01]  /*0370*/  FFMA R18, R17, R26, R18 ;  /* 0x0000001a11127223 */ /* 0x004fe20000000012 */
[----:B------:R-:W-:-:S06]  /*0380*/  IMAD.WIDE.U32 R16, R8, 0x4, R14 ;  /* 0x0000000408107825 */ /* 0x000fcc00078e000e */
[----:B------:R-:W3:Y:S01]  /*0390*/  LDG.E R17, desc[UR6][R16.64] ;  /* 0x0000000610117981 */ /* 0x000ee2000c1e1900 */
[----:B------:R-:W-:-:S05]  /*03a0*/  IADD3 R27, PT, PT, R8, 0x1, RZ ;  /* 0x00000001081b7810 */ /* 0x000fca0007ffe0ff */
[----:B------:R-:W-:-:S06]  /*03b0*/  IMAD.WIDE.U32 R26, R27, 0x4, R14 ;  /* 0x000000041b1a7825 */ /* 0x000fcc00078e000e */
[----:B------:R-:W2:Y:S01]  /*03c0*/  LDG.E R27, desc[UR6][R26.64] ;  /* 0x000000061a1b7981 */ /* 0x000ea2000c1e1900 */
[----:B---3--:R-:W-:Y:S01]  /*03d0*/  FFMA R18, R17, R28, R18 ;  /* 0x0000001c11127223 */ /* 0x008fe20000000012 */
[----:B------:R-:W-:-:S06]  /*03e0*/  IMAD.WIDE.U32 R16, R21, 0x4, R12 ;  /* 0x0000000415107825 */ /* 0x000fcc00078e000c */
[----:B------:R-:W2:Y:S01]  /*03f0*/  LDG.E R16, desc[UR6][R16.64] ;  /* 0x0000000610107981 */ /* 0x000ea2000c1e1900 */
[----:B------:R-:W-:Y:S01]  /*0400*/  IADD3 R29, PT, PT, R8, 0x2, RZ ;  /* 0x00000002081d7810 */ /* 0x000fe20007ffe0ff */
[----:B--2---:R-:W-:-:S04]  /*0410*/  FFMA R18, R27, R16, R18 ;  /* 0x000000101b127223 */ /* 0x004fc80000000012 */
[----:B------:R-:W-:-:S04]  /*0420*/  IMAD.WIDE.U32 R16, R29, 0x4, R14 ;  /* 0x000000041d107825 */ /* 0x000fc800078e000e */
[----:B------:R-:W-:Y:S02]  /*0430*/  IMAD.WIDE.U32 R28, R22, 0x4, R12 ;  /* 0x00000004161c7825 */ /* 0x000fe400078e000c */
[----:B------:R-:W2:Y:S04]  /*0440*/  LDG.E R17, desc[UR6][R16.64] ;  /* 0x0000000610117981 */ /* 0x000ea8000c1e1900 */
[----:B------:R0:W2:Y:S01]  /*0450*/  LDG.E R28, desc[UR6][R28.64] ;  /* 0x000000061c1c7981 */ /* 0x0000a2000c1e1900 */
[----:B------:R-:W-:-:S05]  /*0460*/  IADD3 R27, PT, PT, R8, 0x3, RZ ;  /* 0x00000003081b7810 */ /* 0x000fca0007ffe0ff */
[----:B------:R-:W-:Y:S01]  /*0470*/  IMAD.WIDE.U32 R26, R27, 0x4, R14 ;  /* 0x000000041b1a7825 */ /* 0x000fe200078e000e */
[----:B0-----:R-:W-:-:S05]  /*0480*/  IADD3 R29, PT, PT, R8, 0x4, RZ ;  /* 0x00000004081d7810 */ /* 0x001fca0007ffe0ff */
[----:B------:R-:W3:Y:S01]  /*0490*/  LDG.E R27, desc[UR6][R26.64] ;  /* 0x000000061a1b7981 */ /* 0x000ee2000c1e1900 */
[----:B------:R-:W-:-:S06]  /*04a0*/  IMAD.WIDE.U32 R14, R29, 0x4, R14 ;  /* 0x000000041d0e7825 */ /* 0x000fcc00078e000e */
[----:B------:R-:W4:Y:S01]  /*04b0*/  LDG.E R15, desc[UR6][R14.64] ;  /* 0x000000060e0f7981 */ /* 0x000f22000c1e1900 */
[----:B--2---:R-:W-:Y:S01]  /*04c0*/  FFMA R18, R17, R28, R18 ;  /* 0x0000001c11127223 */ /* 0x004fe20000000012 */
[----:B------:R-:W-:-:S04]  /*04d0*/  IMAD.WIDE.U32 R16, R23, 0x4, R12 ;  /* 0x0000000417107825 */ /* 0x000fc800078e000c */
[----:B------:R-:W-:Y:S02]  /*04e0*/  IMAD.WIDE.U32 R12, R24, 0x4, R12 ;  /* 0x00000004180c7825 */ /* 0x000fe400078e000c */
[----:B------:R-:W3:Y:S04]  /*04f0*/  LDG.E R16, desc[UR6][R16.64] ;  /* 0x0000000610107981 */ /* 0x000ee8000c1e1900 */
[----:B------:R-:W4:Y:S01]  /*0500*/  LDG.E R12, desc[UR6][R12.64] ;  /* 0x000000060c0c7981 */ /* 0x000f22000c1e1900 */
[----:B------:R-:W-:-:S04]  /*0510*/  IADD3 R25, PT, PT, R25, 0x8, RZ ;  /* 0x0000000819197810 */ /* 0x000fc80007ffe0ff */
[----:B------:R-:W-:Y:S02]  /*0520*/  ISETP.NE.AND P1, PT, R25, RZ, PT ;  /* 0x000000ff1900720c */ /* 0x000fe40003f25270 */
[----:B------:R-:W-:Y:S02]  /*0530*/  IADD3 R8, PT, PT, R8, 0x8, RZ ;  /* 0x0000000808087810 */ /* 0x000fe40007ffe0ff */
[C---:B------:R-:W-:Y:S02]  /*0540*/  LEA R4, R11.reuse, R4, 0x3 ;  /* 0x000000040b047211 */ /* 0x040fe400078e18ff */
[C---:B------:R-:W-:Y:S02]  /*0550*/  LEA R19, R11.reuse, R19, 0x3 ;  /* 0x000000130b137211 */ /* 0x040fe400078e18ff */
[C---:B------:R-:W-:Y:S02]  /*0560*/  LEA R20, R11.reuse, R20, 0x3 ;  /* 0x000000140b147211 */ /* 0x040fe400078e18ff */
[----:B------:R-:W-:-:S02]  /*0570*/  LEA R21, R11, R21, 0x3 ;  /* 0x000000150b157211 */ /* 0x000fc400078e18ff */
[C---:B------:R-:W-:Y:S02]  /*0580*/  LEA R22, R11.reuse, R22, 0x3 ;  /* 0x000000160b167211 */ /* 0x040fe400078e18ff */
[C---:B------:R-:W-:Y:S02]  /*0590*/  LEA R23, R11.reuse, R23, 0x3 ;  /* 0x000000170b177211 */ /* 0x040fe400078e18ff */
[C---:B------:R-:W-:Y:S02]  /*05a0*/  LEA R24, R11.reuse, R24, 0x3 ;  /* 0x000000180b187211 */ /* 0x040fe400078e18ff */
[----:B------:R-:W-:Y:S01]  /*05b0*/  LEA R10, R11, R10, 0x3 ;  /* 0x0000000a0b0a7211 */ /* 0x000fe200078e18ff */
[----:B---3--:R-:W-:-:S04]  /*05c0*/  FFMA R18, R27, R16, R18 ;  /* 0x000000101b127223 */ /* 0x008fc80000000012 */
[----:B----4-:R-:W-:Y:S01]  /*05d0*/  FFMA R18, R15, R12, R18 ;  /* 0x0000000c0f127223 */ /* 0x010fe20000000012 */
[----:B------:R-:W-:Y:S06]  /*05e0*/  @P1 BRA `(.L_x_2) ;  /* 0xfffffffc000c1947 */ /* 0x000fec000383ffff */
.L_x_1:
[----:B------:R-:W-:Y:S05]  /*05f0*/  @!P0 BRA `(.L_x_0) ;  /* 0x0000000400108947 */ /* 0x000fea0003800000 */
[----:B------:R-:W-:Y:S02]  /*0600*/  ISETP.GE.U32.AND P0, PT, R5, 0x4, PT ;  /* 0x000000040500780c */ /* 0x000fe40003f06070 */
[----:B------:R-:W-:-:S04]  /*0610*/  LOP3.LUT R8, R0, 0x3, RZ, 0xc0, !PT ;  /* 0x0000000300087812 */ /* 0x000fc800078ec0ff */
[----:B------:R-:W-:-:S07]  /*0620*/  ISETP.NE.AND P1, PT, R8, RZ, PT ;  /* 0x000000ff0800720c */ /* 0x000fce0003f25270 */
[----:B------:R-:W-:Y:S06]  /*0630*/  @!P0 BRA `(.L_x_3) ;  /* 0x0000000000808947 */ /* 0x000fec0003800000 */
[----:B------:R-:W0:Y:S01]  /*0640*/  LDC.64 R4, c[0x0][0x388] ;  /* 0x0000e200ff047b82 */ /* 0x000e220000000a00 */
[----:B------:R-:W1:Y:S01]  /*0650*/  LDCU UR4, c[0x0][0x3a0] ;  /* 0x00007400ff0477ac */ /* 0x000e620008000800 */
[----:B------:R-:W-:-:S05]  /*0660*/  IMAD R11, R9, R0, R7 ;  /* 0x00000000090b7224 */ /* 0x000fca00078e0207 */
[C---:B------:R-:W-:Y:S01]  /*0670*/  IADD3 R23, PT, PT, R11.reuse, 0x1, RZ ;  /* 0x000000010b177810 */ /* 0x040fe20007ffe0ff */
[----:B------:R-:W2:Y:S01]  /*0680*/  LDC.64 R12, c[0x0][0x380] ;  /* 0x0000e000ff0c7b82 */ /* 0x000ea20000000a00 */
[----:B------:R-:W-:Y:S01]  /*0690*/  IADD3 R27, PT, PT, R11, 0x2, RZ ;  /* 0x000000020b1b7810 */ /* 0x000fe20007ffe0ff */
[----:B-1----:R-:W-:-:S04]  /*06a0*/  IMAD R15, R7, UR4, R6 ;  /* 0x00000004070f7c24 */ /* 0x002fc8000f8e0206 */
[C---:B0-----:R-:W-:Y:S01]  /*06b0*/  IMAD.WIDE.U32 R16, R15.reuse, 0x4, R4 ;  /* 0x000000040f107825 */ /* 0x041fe200078e0004 */
[----:B------:R-:W-:-:S04]  /*06c0*/  IADD3 R15, PT, PT, R15, UR4, RZ ;  /* 0x000000040f0f7c10 */ /* 0x000fc8000fffe0ff */
[----:B------:R-:W-:Y:S01]  /*06d0*/  IADD3 R29, PT, PT, R15, UR4, RZ ;  /* 0x000000040f1d7c10 */ /* 0x000fe2000fffe0ff */
[--C-:B--2---:R-:W-:Y:S01]  /*06e0*/  IMAD.WIDE.U32 R24, R11, 0x4, R12.reuse ;  /* 0x000000040b187825 */ /* 0x104fe200078e000c */
[----:B------:R-:W2:Y:S03]  /*06f0*/  LDG.E R16, desc[UR6][R16.64] ;  /* 0x0000000610107981 */ /* 0x000ea6000c1e1900 */
[----:B------:R-:W-:Y:S01]  /*0700*/  IMAD.WIDE.U32 R22, R23, 0x4, R12 ;  /* 0x0000000417167825 */ /* 0x000fe200078e000c */
[----:B------:R-:W2:Y:S03]  /*0710*/  LDG.E R19, desc[UR6][R24.64] ;  /* 0x0000000618137981 */ /* 0x000ea6000c1e1900 */
[----:B------:R-:W-:Y:S01]  /*0720*/  IMAD.WIDE.U32 R20, R15, 0x4, R4 ;  /* 0x000000040f147825 */ /* 0x000fe200078e0004 */
[----:B------:R-:W-:Y:S01]  /*0730*/  IADD3 R26, PT, PT, R11, 0x3, RZ ;  /* 0x000000030b1a7810 */ /* 0x000fe20007ffe0ff */
[----:B------:R-:W3:Y:S02]  /*0740*/  LDG.E R22, desc[UR6][R22.64] ;  /* 0x0000000616167981 */ /* 0x000ee4000c1e1900 */
[----:B------:R-:W-:Y:S01]  /*0750*/  IMAD.WIDE.U32 R14, R27, 0x4, R12 ;  /* 0x000000041b0e7825 */ /* 0x000fe200078e000c */
[C---:B------:R-:W-:Y:S01]  /*0760*/  IADD3 R27, PT, PT, R29.reuse, UR4, RZ ;  /* 0x000000041d1b7c10 */ /* 0x040fe2000fffe0ff */
[----:B------:R-:W3:Y:S02]  /*0770*/  LDG.E R21, desc[UR6][R20.64] ;  /* 0x0000000614157981 */ /* 0x000ee4000c1e1900 */
[----:B------:R-:W-:-:S02]  /*0780*/  IMAD.WIDE.U32 R10, R29, 0x4, R4 ;  /* 0x000000041d0a7825 */ /* 0x000fc400078e0004 */
[----:B------:R-:W4:Y:S02]  /*0790*/  LDG.E R14, desc[UR6][R14.64] ;  /* 0x000000060e0e7981 */ /* 0x000f24000c1e1900 */
[----:B------:R-:W-:Y:S02]  /*07a0*/  IMAD.WIDE.U32 R12, R26, 0x4, R12 ;  /* 0x000000041a0c7825 */ /* 0x000fe400078e000c */
[----:B------:R-:W4:Y:S02]  /*07b0*/  LDG.E R10, desc[UR6][R10.64] ;  /* 0x000000060a0a7981 */ /* 0x000f24000c1e1900 */
[----:B------:R-:W-:Y:S02]  /*07c0*/  IMAD.WIDE.U32 R4, R27, 0x4, R4 ;  /* 0x000000041b047825 */ /* 0x000fe400078e0004 */
[----:B------:R-:W5:Y:S04]  /*07d0*/  LDG.E R12, desc[UR6][R12.64] ;  /* 0x000000060c0c7981 */ /* 0x000f68000c1e1900 */
[----:B------:R-:W5:Y:S01]  /*07e0*/  LDG.E R4, desc[UR6][R4.64] ;  /* 0x0000000604047981 */ /* 0x000f62000c1e1900 */
[----:B------:R-:W-:Y:S01]  /*07f0*/  IADD3 R7, PT, PT, R7, 0x4, RZ ;  /* 0x0000000407077810 */ /* 0x000fe20007ffe0ff */
[----:B--2---:R-:W-:-:S04]  /*0800*/  FFMA R19, R19, R16, R18 ;  /* 0x0000001013137223 */ /* 0x004fc80000000012 */
[----:B---3--:R-:W-:-:S04]  /*0810*/  FFMA R19, R22, R21, R19 ;  /* 0x0000001516137223 */ /* 0x008fc80000000013 */
[----:B----4-:R-:W-:-:S04]  /*0820*/  FFMA R19, R14, R10, R19 ;  /* 0x0000000a0e137223 */ /* 0x010fc80000000013 */
[----:B-----5:R-:W-:-:S07]  /*0830*/  FFMA R18, R12, R4, R19 ;  /* 0x000000040c127223 */ /* 0x020fce0000000013 */
.L_x_3:
[----:B------:R-:W-:Y:S05]  /*0840*/  @!P1 BRA `(.L_x_0) ;  /* 0x00000000007c9947 */ /* 0x000fea0003800000 */
[----:B------:R-:W-:Y:S01]  /*0850*/  ISETP.NE.AND P0, PT, R8, 0x1, PT ;  /* 0x000000010800780c */ /* 0x000fe20003f05270 */
[----:B------:R-:W0:Y:S01]  /*0860*/  LDC.64 R14, c[0x0][0x380] ;  /* 0x0000e000ff0e7b82 */ /* 0x000e220000000a00 */
[----:B------:R-:W-:-:S04]  /*0870*/  LOP3.LUT R4, R0, 0x1, RZ, 0xc0, !PT ;  /* 0x0000000100047812 */ /* 0x000fc800078ec0ff */
[----:B------:R-:W-:-:S03]  /*0880*/  ISETP.NE.U32.AND P1, PT, R4, 0x1, PT ;  /* 0x000000010400780c */ /* 0x000fc60003f25070 */
[----:B------:R-:W1:Y:S04]  /*0890*/  LDC.64 R16, c[0x0][0x388] ;  /* 0x0000e200ff107b82 */ /* 0x000e680000000a00 */
[----:B------:R-:W-:-:S04]  /*08a0*/  @P0 IMAD R13, R9, R0, R7 ;  /* 0x00000000090d0224 */ /* 0x000fc800078e0207 */
[----:B------:R-:W2:Y:S01]  /*08b0*/  @P0 LDC R12, c[0x0][0x3a0] ;  /* 0x0000e800ff0c0b82 */ /* 0x000ea20000000800 */
[----:B------:R-:W-:-:S07]  /*08c0*/  @P0 IADD3 R23, PT, PT, R13, 0x1, RZ ;  /* 0x000000010d170810 */ /* 0x000fce0007ffe0ff */
[----:B------:R-:W3:Y:S08]  /*08d0*/  @!P1 LDC R8, c[0x0][0x3a0] ;  /* 0x0000e800ff089b82 */ /* 0x000ef00000000800 */
[----:B------:R-:W4:Y:S08]  /*08e0*/  LDC.64 R10, c[0x0][0x380] ;  /* 0x0000e000ff0a7b82 */ /* 0x000f300000000a00 */
[----:B------:R-:W5:Y:S01]  /*08f0*/  LDC.64 R4, c[0x0][0x388] ;  /* 0x0000e200ff047b82 */ /* 0x000f620000000a00 */
[C---:B--2---:R-:W-:Y:S01]  /*0900*/  @P0 IMAD R19, R7.reuse, R12, R6 ;  /* 0x0000000c07130224 */ /* 0x044fe200078e0206 */
[----:B------:R-:W-:-:S03]  /*0910*/  @P0 IADD3 R7, PT, PT, R7, 0x2, RZ ;  /* 0x0000000207070810 */ /* 0x000fc60007ffe0ff */
[C---:B-1----:R-:W-:Y:S01]  /*0920*/  @P0 IMAD.WIDE.U32 R20, R19.reuse, 0x4, R16 ;  /* 0x0000000413140825 */ /* 0x042fe200078e0010 */
[----:B------:R-:W-:-:S03]  /*0930*/  @P0 IADD3 R25, PT, PT, R19, R12, RZ ;  /* 0x0000000c13190210 */ /* 0x000fc60007ffe0ff */
[----:B0-----:R-:W-:Y:S01]  /*0940*/  @P0 IMAD.WIDE.U32 R12, R13, 0x4, R14 ;  /* 0x000000040d0c0825 */ /* 0x001fe200078e000e */
[----:B------:R-:W2:Y:S03]  /*0950*/  @P0 LDG.E R19, desc[UR6][R20.64] ;  /* 0x0000000614130981 */ /* 0x000ea6000c1e1900 */
[----:B------:R-:W-:Y:S02]  /*0960*/  @!P1 IMAD R9, R9, R0, R7 ;  /* 0x0000000009099224 */ /* 0x000fe400078e0207 */
[----:B------:R-:W-:Y:S01]  /*0970*/  @P0 IMAD.WIDE.U32 R16, R25, 0x4, R16 ;  /* 0x0000000419100825 */ /* 0x000fe200078e0010 */
[----:B------:R-:W2:Y:S03]  /*0980*/  @P0 LDG.E R13, desc[UR6][R12.64] ;  /* 0x000000060c0d0981 */ /* 0x000ea6000c1e1900 */
[----:B------:R-:W-:-:S02]  /*0990*/  @P0 IMAD.WIDE.U32 R14, R23, 0x4, R14 ;  /* 0x00000004170e0825 */ /* 0x000fc400078e000e */
[----:B------:R-:W2:Y:S02]  /*09a0*/  @P0 LDG.E R16, desc[UR6][R16.64] ;  /* 0x0000000610100981 */ /* 0x000ea4000c1e1900 */
[----:B---3--:R-:W-:Y:S02]  /*09b0*/  @!P1 IMAD R7, R7, R8, R6 ;  /* 0x0000000807079224 */ /* 0x008fe400078e0206 */
[----:B----4-:R-:W-:Y:S01]  /*09c0*/  @!P1 IMAD.WIDE.U32 R10, R9, 0x4, R10 ;  /* 0x00000004090a9825 */ /* 0x010fe200078e000a */
[----:B------:R-:W3:Y:S03]  /*09d0*/  @P0 LDG.E R14, desc[UR6][R14.64] ;  /* 0x000000060e0e0981 */ /* 0x000ee6000c1e1900 */
[----:B-----5:R-:W-:Y:S02]  /*09e0*/  @!P1 IMAD.WIDE.U32 R4, R7, 0x4, R4 ;  /* 0x0000000407049825 */ /* 0x020fe400078e0004 */
[----:B------:R-:W4:Y:S04]  /*09f0*/  @!P1 LDG.E R11, desc[UR6][R10.64] ;  /* 0x000000060a0b9981 */ /* 0x000f28000c1e1900 */
[----:B------:R-:W4:Y:S01]  /*0a00*/  @!P1 LDG.E R4, desc[UR6][R4.64] ;  /* 0x0000000604049981 */ /* 0x000f22000c1e1900 */
[----:B--2---:R-:W-:-:S04]  /*0a10*/  @P0 FFMA R19, R13, R19, R18 ;  /* 0x000000130d130223 */ /* 0x004fc80000000012 */
[----:B---3--:R-:W-:-:S04]  /*0a20*/  @P0 FFMA R18, R14, R16, R19 ;  /* 0x000000100e120223 */ /* 0x008fc80000000013 */
[----:B----4-:R-:W-:-:S07]  /*0a30*/  @!P1 FFMA R18, R11, R4, R18 ;  /* 0x000000040b129223 */ /* 0x010fce0000000012 */
.L_x_0:
[----:B------:R-:W0:Y:S01]  /*0a40*/  LDC R7, c[0x0][0x360] ;  /* 0x0000d800ff077b82 */ /* 0x000e220000000800 */
[----:B------:R-:W1:Y:S07]  /*0a50*/  LDCU UR4, c[0x0][0x3a0] ;  /* 0x00007400ff0477ac */ /* 0x000e6e0008000800 */
[----:B------:R-:W2:Y:S08]  /*0a60*/  LDC R0, c[0x0][0x364] ;  /* 0x0000d900ff007b82 */ /* 0x000eb00000000800 */
[----:B------:R-:W3:Y:S01]  /*0a70*/  LDC.64 R4, c[0x0][0x390] ;  /* 0x0000e400ff047b82 */ /* 0x000ee20000000a00 */
[----:B0-----:R-:W-:-:S02]  /*0a80*/  IMAD R2, R7, UR5, R2 ;  /* 0x0000000507027c24 */ /* 0x001fc4000f8e0202 */
[----:B--2---:R-:W-:-:S04]  /*0a90*/  IMAD R3, R0, UR8, R3 ;  /* 0x0000000800037c24 */ /* 0x004fc8000f8e0203 */
[----:B-1----:R-:W-:-:S04]  /*0aa0*/  IMAD R3, R2, UR4, R3 ;  /* 0x0000000402037c24 */ /* 0x002fc8000f8e0203 */
[----:B---3--:R-:W-:-:S05]  /*0ab0*/  IMAD.WIDE.U32 R2, R3, 0x4, R4 ;  /* 0x0000000403027825 */ /* 0x008fca00078e0004 */
[----:B------:R-:W-:Y:S01]  /*0ac0*/  STG.E desc[UR6][R2.64], R18 ;  /* 0x0000001202007986 */ /* 0x000fe2000c101906 */
[----:B------:R-:W-:Y:S05]  /*0ad0*/  EXIT ;  /* 0x000000000000794d */ /* 0x000fea0003800000 */
.L_x_4:
[----:B------:R-:W-:-:S00]  /*0ae0*/  BRA `(.L_x_4) ;  /* 0xfffffffc00fc7947 */ /* 0x000fc0000383ffff */
[----:B------:R-:W-:-:S00]  /*0af0*/  NOP ;  /* 0x0000000000007918 */ /* 0x000fc00000000000 */
        /* <DEDUP_REMOVED lines=8> */
.L_x_5:


//--------------------- .nv.shared.reserved.0     --------------------------
	.section	.nv.shared.reserved.0,"aw",@nobits
	.weak		__nv_reservedSMEM_offset_0_alias
	.size		__nv_reservedSMEM_offset_0_alias, 0, 64
	.other		__nv_reservedSMEM_offset_0_alias,@"STO_CUDA_RESERVED_SHARED STV_DEFAULT"
__nv_reservedSMEM_offset_0_alias:
	.zero		0
	.zero		64


//--------------------- .nv.constant0._Z5sgemmPfS_S_iii --------------------------
	.section	.nv.constant0._Z5sgemmPfS_S_iii,"a",@progbits
	.sectionflags	@""
	.align	4
.nv.constant0._Z5sgemmPfS_S_iii:
	.zero		932


//--------------------- SYMBOLS --------------------------

	.type		.nv.reservedSmem.offset0,@object
	.size		.nv.reservedSmem.offset0,0x4
